//
// Generated by NVIDIA NVVM Compiler
//
// Compiler Build ID: CL-36424714
// Cuda compilation tools, release 13.0, V13.0.88
// Based on NVVM 20.0.0
//

.version 9.0
.target sm_100
.address_size 64

	// .globl	_Z9SumArraysIfEv8MyStructIT_E7MyArrayIS1_E

.visible .entry _Z9SumArraysIfEv8MyStructIT_E7MyArrayIS1_E(
	.param .align 8 .b8 _Z9SumArraysIfEv8MyStructIT_E7MyArrayIS1_E_param_0[32],
	.param .align 8 .b8 _Z9SumArraysIfEv8MyStructIT_E7MyArrayIS1_E_param_1[16]
)
{
	.reg .b32 	%r<2>;
	.reg .b32 	%f<4>;
	.reg .b64 	%rd<11>;

	ld.param.u64 	%rd1, [_Z9SumArraysIfEv8MyStructIT_E7MyArrayIS1_E_param_1];
	ld.param.u64 	%rd2, [_Z9SumArraysIfEv8MyStructIT_E7MyArrayIS1_E_param_0+16];
	ld.param.u64 	%rd3, [_Z9SumArraysIfEv8MyStructIT_E7MyArrayIS1_E_param_0];
	cvta.to.global.u64 	%rd4, %rd3;
	cvta.to.global.u64 	%rd5, %rd2;
	cvta.to.global.u64 	%rd6, %rd1;
	mov.u32 	%r1, %tid.x;
	mul.wide.u32 	%rd7, %r1, 4;
	add.s64 	%rd8, %rd4, %rd7;
	ld.global.f32 	%f1, [%rd8];
	add.s64 	%rd9, %rd5, %rd7;
	ld.global.f32 	%f2, [%rd9];
	add.f32 	%f3, %f1, %f2;
	add.s64 	%rd10, %rd6, %rd7;
	st.global.f32 	[%rd10], %f3;
	ret;

}


// ===== COMPILED SASS (sm_100) =====

	.target	sm_100

	.elftype	@"ET_EXEC"


//--------------------- .note.nv.tkinfo           --------------------------
	.section	.note.nv.tkinfo,"",@"SHT_NOTE"
	.sectionflags	@"SHF_NOTE_NV_TKINFO"
	.tkinfo
        /*0018*/ 	.word	0x00000002
        /*0030*/ 	.string	""
        /*0030*/ 	.string	"ptxas"
        /*0030*/ 	.string	"Cuda compilation tools, release 13.0, V13.0.88"
        /*0030*/ 	.string	"Build cuda_13.0.r13.0/compiler.36424714_0"
        /*0030*/ 	.string	"-arch sm_100 -m 64 "



//--------------------- .note.nv.cuinfo           --------------------------
	.section	.note.nv.cuinfo,"",@"SHT_NOTE"
	.sectionflags	@"SHF_NOTE_NV_CUINFO"
        /*0018*/ 	.short	0x0002
        /*001a*/ 	.short	0x0064
        /*001c*/ 	.short	0x0082
	.zero		2


//--------------------- .nv.info                  --------------------------
	.section	.nv.info,"",@"SHT_CUDA_INFO"
	.align	4


	//----- nvinfo : EIATTR_REGCOUNT
	.align		4
        /*0000*/ 	.byte	0x04, 0x2f
        /*0002*/ 	.short	(.L_1 - .L_0)
	.align		4
.L_0:
        /*0004*/ 	.word	index@(_Z9SumArraysIfEv8MyStructIT_E7MyArrayIS1_E)
        /*0008*/ 	.word	0x0000000c


	//----- nvinfo : EIATTR_FRAME_SIZE
	.align		4
.L_1:
        /*000c*/ 	.byte	0x04, 0x11
        /*000e*/ 	.short	(.L_3 - .L_2)
	.align		4
.L_2:
        /*0010*/ 	.word	index@(_Z9SumArraysIfEv8MyStructIT_E7MyArrayIS1_E)
        /*0014*/ 	.word	0x00000000


	//----- nvinfo : EIATTR_MIN_STACK_SIZE
	.align		4
.L_3:
        /*0018*/ 	.byte	0x04, 0x12
        /*001a*/ 	.short	(.L_5 - .L_4)
	.align		4
.L_4:
        /*001c*/ 	.word	index@(_Z9SumArraysIfEv8MyStructIT_E7MyArrayIS1_E)
        /*0020*/ 	.word	0x00000000
.L_5:


//--------------------- .nv.compat                --------------------------
	.section	.nv.compat,"",@"SHT_CUDA_COMPAT_INFO"
	.align	4
        /*0000*/ 	.byte	0x02, 0x09, 0x00, 0x00, 0x02, 0x02, 0x01, 0x00, 0x02, 0x05, 0x05, 0x00, 0x03, 0x07, 0x01, 0x01
        /*0010*/ 	.byte	0x02, 0x03, 0x00, 0x00, 0x02, 0x06, 0x01, 0x00, 0x04, 0x0b, 0x08, 0x00, 0x09, 0x00, 0x00, 0x00
        /*0020*/ 	.byte	0x00, 0x00, 0x00, 0x00


//--------------------- .nv.info._Z9SumArraysIfEv8MyStructIT_E7MyArrayIS1_E --------------------------
	.section	.nv.info._Z9SumArraysIfEv8MyStructIT_E7MyArrayIS1_E,"",@"SHT_CUDA_INFO"
	.sectionflags	@""
	.align	4


	//----- nvinfo : EIATTR_CUDA_API_VERSION
	.align		4
        /*0000*/ 	.byte	0x04, 0x37
        /*0002*/ 	.short	(.L_7 - .L_6)
.L_6:
        /*0004*/ 	.word	0x00000082


	//----- nvinfo : EIATTR_KPARAM_INFO
	.align		4
.L_7:
        /*0008*/ 	.byte	0x04, 0x17
        /*000a*/ 	.short	(.L_9 - .L_8)
.L_8:
        /*000c*/ 	.word	0x00000000
        /*0010*/ 	.short	0x0001
        /*0012*/ 	.short	0x0020
        /*0014*/ 	.byte	0x00, 0xf0, 0x41, 0x00


	//----- nvinfo : EIATTR_KPARAM_INFO
	.align		4
.L_9:
        /*0018*/ 	.byte	0x04, 0x17
        /*001a*/ 	.short	(.L_11 - .L_10)
.L_10:
        /*001c*/ 	.word	0x00000000
        /*0020*/ 	.short	0x0000
        /*0022*/ 	.short	0x0000
        /*0024*/ 	.byte	0x00, 0xf0, 0x81, 0x00


	//----- nvinfo : EIATTR_SPARSE_MMA_MASK
	.align		4
.L_11:
        /*0028*/ 	.byte	0x03, 0x50
        /*002a*/ 	.short	0x0000


	//----- nvinfo : EIATTR_MAXREG_COUNT
	.align		4
        /*002c*/ 	.byte	0x03, 0x1b
        /*002e*/ 	.short	0x00ff


	//----- nvinfo : EIATTR_MERCURY_ISA_VERSION
	.align		4
        /*0030*/ 	.byte	0x03, 0x5f
        /*0032*/ 	.short	0x0101


	//----- nvinfo : EIATTR_VRC_CTA_INIT_COUNT
	.align		4
        /*0034*/ 	.byte	0x02, 0x4a
	.zero		1
	.zero		1


	//----- nvinfo : EIATTR_EXIT_INSTR_OFFSETS
	.align		4
        /*0038*/ 	.byte	0x04, 0x1c
        /*003a*/ 	.short	(.L_13 - .L_12)


	//   ....[0]....
.L_12:
        /*003c*/ 	.word	0x000000d0


	//----- nvinfo : EIATTR_CBANK_PARAM_SIZE
	.align		4
.L_13:
        /*0040*/ 	.byte	0x03, 0x19
        /*0042*/ 	.short	0x0030


	//----- nvinfo : EIATTR_PARAM_CBANK
	.align		4
        /*0044*/ 	.byte	0x04, 0x0a
        /*0046*/ 	.short	(.L_15 - .L_14)
	.align		4
.L_14:
        /*0048*/ 	.word	index@(.nv.constant0._Z9SumArraysIfEv8MyStructIT_E7MyArrayIS1_E)
        /*004c*/ 	.short	0x0380
        /*004e*/ 	.short	0x0030


	//----- nvinfo : EIATTR_SW_WAR
	.align		4
.L_15:
        /*0050*/ 	.byte	0x04, 0x36
        /*0052*/ 	.short	(.L_17 - .L_16)
.L_16:
        /*0054*/ 	.word	0x00000008
.L_17:


//--------------------- .nv.callgraph             --------------------------
	.section	.nv.callgraph,"",@"SHT_CUDA_CALLGRAPH"
	.align	4
	.sectionentsize	8
	.align		4
        /*0000*/ 	.word	0x00000000
	.align		4
        /*0004*/ 	.word	0xffffffff
	.align		4
        /*0008*/ 	.word	0x00000000
	.align		4
        /*000c*/ 	.word	0xfffffffe
	.align		4
        /*0010*/ 	.word	0x00000000
	.align		4
        /*0014*/ 	.word	0xfffffffd
	.align		4
        /*0018*/ 	.word	0x00000000
	.align		4
        /*001c*/ 	.word	0xfffffffc


//--------------------- .text._Z9SumArraysIfEv8MyStructIT_E7MyArrayIS1_E --------------------------
	.section	.text._Z9SumArraysIfEv8MyStructIT_E7MyArrayIS1_E,"ax",@progbits
	.align	128
        .global         _Z9SumArraysIfEv8MyStructIT_E7MyArrayIS1_E
        .type           _Z9SumArraysIfEv8MyStructIT_E7MyArrayIS1_E,@function
        .size           _Z9SumArraysIfEv8MyStructIT_E7MyArrayIS1_E,(.L_x_1 - _Z9SumArraysIfEv8MyStructIT_E7MyArrayIS1_E)
        .other          _Z9SumArraysIfEv8MyStructIT_E7MyArrayIS1_E,@"STO_CUDA_ENTRY STV_DEFAULT"
_Z9SumArraysIfEv8MyStructIT_E7MyArrayIS1_E:
.text._Z9SumArraysIfEv8MyStructIT_E7MyArrayIS1_E:
[----:B------:R-:W-:Y:S01]  /*0000*/  LDC R1, c[0x0][0x37c] ;  /* 0x0000df00ff017b82 */ /* 0x000fe20000000800 */
[----:B------:R-:W0:Y:S07]  /*0010*/  S2R R9, SR_TID.X ;  /* 0x0000000000097919 */ /* 0x000e2e0000002100 */
[----:B------:R-:W0:Y:S01]  /*0020*/  LDC.64 R2, c[0x0][0x380] ;  /* 0x0000e000ff027b82 */ /* 0x000e220000000a00 */
[----:B------:R-:W1:Y:S07]  /*0030*/  LDCU.64 UR4, c[0x0][0x358] ;  /* 0x00006b00ff0477ac */ /* 0x000e6e0008000a00 */
[----:B------:R-:W2:Y:S08]  /*0040*/  LDC.64 R4, c[0x0][0x390] ;  /* 0x0000e400ff047b82 */ /* 0x000eb00000000a00 */
[----:B------:R-:W3:Y:S01]  /*0050*/  LDC.64 R6, c[0x0][0x3a0] ;  /* 0x0000e800ff067b82 */ /* 0x000ee20000000a00 */
[----:B0-----:R-:W-:-:S04]  /*0060*/  IMAD.WIDE.U32 R2, R9, 0x4, R2 ;  /* 0x0000000409027825 */ /* 0x001fc800078e0002 */
[C---:B--2---:R-:W-:Y:S02]  /*0070*/  IMAD.WIDE.U32 R4, R9.reuse, 0x4, R4 ;  /* 0x0000000409047825 */ /* 0x044fe400078e0004 */
[----:B-1----:R-:W2:Y:S04]  /*0080*/  LDG.E R2, desc[UR4][R2.64] ;  /* 0x0000000402027981 */ /* 0x002ea8000c1e1900 */
[----:B------:R-:W2:Y:S01]  /*0090*/  LDG.E R5, desc[UR4][R4.64] ;  /* 0x0000000404057981 */ /* 0x000ea2000c1e1900 */
[----:B---3--:R-:W-:-:S04]  /*00a0*/  IMAD.WIDE.U32 R6, R9, 0x4, R6 ;  /* 0x0000000409067825 */ /* 0x008fc800078e0006 */
[----:B--2---:R-:W-:-:S05]  /*00b0*/  FADD R9, R2, R5 ;  /* 0x0000000502097221 */ /* 0x004fca0000000000 */
[----:B------:R-:W-:Y:S01]  /*00c0*/  STG.E desc[UR4][R6.64], R9 ;  /* 0x0000000906007986 */ /* 0x000fe2000c101904 */
[----:B------:R-:W-:Y:S05]  /*00d0*/  EXIT ;  /* 0x000000000000794d */ /* 0x000fea0003800000 */
.L_x_0:
[----:B------:R-:W-:-:S00]  /*00e0*/  BRA `(.L_x_0) ;  /* 0xfffffffc00fc7947 */ /* 0x000fc0000383ffff */
[----:B------:R-:W-:-:S00]  /*00f0*/  NOP ;  /* 0x0000000000007918 */ /* 0x000fc00000000000 */
        /* <DEDUP_REMOVED lines=8> */
.L_x_1:


//--------------------- .nv.shared.reserved.0     --------------------------
	.section	.nv.shared.reserved.0,"aw",@nobits
	.weak		__nv_reservedSMEM_offset_0_alias
	.size		__nv_reservedSMEM_offset_0_alias, 0, 64
	.other		__nv_reservedSMEM_offset_0_alias,@"STO_CUDA_RESERVED_SHARED STV_DEFAULT"
__nv_reservedSMEM_offset_0_alias:
	.zero		0
	.zero		64


//--------------------- .nv.constant0._Z9SumArraysIfEv8MyStructIT_E7MyArrayIS1_E --------------------------
	.section	.nv.constant0._Z9SumArraysIfEv8MyStructIT_E7MyArrayIS1_E,"a",@progbits
	.sectionflags	@""
	.align	4
.nv.constant0._Z9SumArraysIfEv8MyStructIT_E7MyArrayIS1_E:
	.zero		944


//--------------------- SYMBOLS --------------------------

	.type		.nv.reservedSmem.offset0,@object
	.size		.nv.reservedSmem.offset0,0x4
